	.headerflags	@"EF_CUDA_TEXMODE_UNIFIED EF_CUDA_64BIT_ADDRESS EF_CUDA_ACCELERATORS EF_CUDA_SM90 EF_CUDA_VIRTUAL_SM(EF_CUDA_SM90)"
	.elftype	@"ET_EXEC"


//--------------------- .nv.info                  --------------------------
	.section	.nv.info,"",@"SHT_CUDA_INFO"
	.align	4


	//----- nvinfo : EIATTR_REGCOUNT
	.align		4
        /*0000*/ 	.byte	0x04, 0x2f
        /*0002*/ 	.short	(.L_3 - .L_2)
	.align		4
.L_2:
        /*0004*/ 	.word	index@(triton_poi_fused__native_batch_norm_legit_no_training_relu_110)
        /*0008*/ 	.word	0x00000016


	//----- nvinfo : EIATTR_MIN_STACK_SIZE
	.align		4
.L_3:
        /*000c*/ 	.byte	0x04, 0x12
        /*000e*/ 	.short	(.L_5 - .L_4)
	.align		4
.L_4:
        /*0010*/ 	.word	index@(triton_poi_fused__native_batch_norm_legit_no_training_relu_110)
        /*0014*/ 	.word	0x00000000


	//----- nvinfo : EIATTR_FRAME_SIZE
	.align		4
.L_5:
        /*0018*/ 	.byte	0x04, 0x11
        /*001a*/ 	.short	(.L_7 - .L_6)
	.align		4
.L_6:
        /*001c*/ 	.word	index@(triton_poi_fused__native_batch_norm_legit_no_training_relu_110)
        /*0020*/ 	.word	0x00000000


	//----- nvinfo : EIATTR_MIN_STACK_SIZE
	.align		4
.L_7:
        /*0024*/ 	.byte	0x04, 0x12
        /*0026*/ 	.short	(.L_9 - .L_8)
	.align		4
.L_8:
        /*0028*/ 	.word	index@(triton_poi_fused__native_batch_norm_legit_no_training_relu_110)
        /*002c*/ 	.word	0x00000000
.L_9:


//--------------------- .nv.info.triton_poi_fused__native_batch_norm_legit_no_training_relu_110 --------------------------
	.section	.nv.info.triton_poi_fused__native_batch_norm_legit_no_training_relu_110,"",@"SHT_CUDA_INFO"
	.sectionflags	@""
	.align	4


	//----- nvinfo : EIATTR_CUDA_API_VERSION
	.align		4
        /*0000*/ 	.byte	0x04, 0x37
        /*0002*/ 	.short	(.L_11 - .L_10)
.L_10:
        /*0004*/ 	.word	0x0000007c


	//----- nvinfo : EIATTR_KPARAM_INFO
	.align		4
.L_11:
        /*0008*/ 	.byte	0x04, 0x17
        /*000a*/ 	.short	(.L_13 - .L_12)
.L_12:
        /*000c*/ 	.word	0x00000000
        /*0010*/ 	.short	0x0006
        /*0012*/ 	.short	0x0030
        /*0014*/ 	.byte	0x00, 0xf0, 0x11, 0x00


	//----- nvinfo : EIATTR_KPARAM_INFO
	.align		4
.L_13:
        /*0018*/ 	.byte	0x04, 0x17
        /*001a*/ 	.short	(.L_15 - .L_14)
.L_14:
        /*001c*/ 	.word	0x00000000
        /*0020*/ 	.short	0x0005
        /*0022*/ 	.short	0x0028
        /*0024*/ 	.byte	0x00, 0xf4, 0x21, 0x00


	//----- nvinfo : EIATTR_KPARAM_INFO
	.align		4
.L_15:
        /*0028*/ 	.byte	0x04, 0x17
        /*002a*/ 	.short	(.L_17 - .L_16)
.L_16:
        /*002c*/ 	.word	0x00000000
        /*0030*/ 	.short	0x0004
        /*0032*/ 	.short	0x0020
        /*0034*/ 	.byte	0x00, 0xf4, 0x21, 0x00


	//----- nvinfo : EIATTR_KPARAM_INFO
	.align		4
.L_17:
        /*0038*/ 	.byte	0x04, 0x17
        /*003a*/ 	.short	(.L_19 - .L_18)
.L_18:
        /*003c*/ 	.word	0x00000000
        /*0040*/ 	.short	0x0003
        /*0042*/ 	.short	0x0018
        /*0044*/ 	.byte	0x00, 0xf4, 0x21, 0x00


	//----- nvinfo : EIATTR_KPARAM_INFO
	.align		4
.L_19:
        /*0048*/ 	.byte	0x04, 0x17
        /*004a*/ 	.short	(.L_21 - .L_20)
.L_20:
        /*004c*/ 	.word	0x00000000
        /*0050*/ 	.short	0x0002
        /*0052*/ 	.short	0x0010
        /*0054*/ 	.byte	0x00, 0xf4, 0x21, 0x00


	//----- nvinfo : EIATTR_KPARAM_INFO
	.align		4
.L_21:
        /*0058*/ 	.byte	0x04, 0x17
        /*005a*/ 	.short	(.L_23 - .L_22)
.L_22:
        /*005c*/ 	.word	0x00000000
        /*0060*/ 	.short	0x0001
        /*0062*/ 	.short	0x0008
        /*0064*/ 	.byte	0x00, 0xf4, 0x21, 0x00


	//----- nvinfo : EIATTR_KPARAM_INFO
	.align		4
.L_23:
        /*0068*/ 	.byte	0x04, 0x17
        /*006a*/ 	.short	(.L_25 - .L_24)
.L_24:
        /*006c*/ 	.word	0x00000000
        /*0070*/ 	.short	0x0000
        /*0072*/ 	.short	0x0000
        /*0074*/ 	.byte	0x00, 0xf4, 0x21, 0x00


	//----- nvinfo : EIATTR_SPARSE_MMA_MASK
	.align		4
.L_25:
        /*0078*/ 	.byte	0x03, 0x50
        /*007a*/ 	.short	0x0000


	//----- nvinfo : EIATTR_MAXREG_COUNT
	.align		4
        /*007c*/ 	.byte	0x03, 0x1b
        /*007e*/ 	.short	0x00ff


	//----- nvinfo : EIATTR_EXIT_INSTR_OFFSETS
	.align		4
        /*0080*/ 	.byte	0x04, 0x1c
        /*0082*/ 	.short	(.L_27 - .L_26)


	//   ....[0]....
.L_26:
        /*0084*/ 	.word	0x00000490


	//   ....[1]....
        /*0088*/ 	.word	0x000004b0


	//----- nvinfo : EIATTR_REQNTID
	.align		4
.L_27:
        /*008c*/ 	.byte	0x04, 0x10
        /*008e*/ 	.short	(.L_29 - .L_28)
.L_28:
        /*0090*/ 	.word	0x00000080
        /*0094*/ 	.word	0x00000001
        /*0098*/ 	.word	0x00000001


	//----- nvinfo : EIATTR_CBANK_PARAM_SIZE
	.align		4
.L_29:
        /*009c*/ 	.byte	0x03, 0x19
        /*009e*/ 	.short	0x0034


	//----- nvinfo : EIATTR_PARAM_CBANK
	.align		4
        /*00a0*/ 	.byte	0x04, 0x0a
        /*00a2*/ 	.short	(.L_31 - .L_30)
	.align		4
.L_30:
        /*00a4*/ 	.word	index@(.nv.constant0.triton_poi_fused__native_batch_norm_legit_no_training_relu_110)
        /*00a8*/ 	.short	0x0210
        /*00aa*/ 	.short	0x0034


	//----- nvinfo : EIATTR_SW_WAR
	.align		4
.L_31:
        /*00ac*/ 	.byte	0x04, 0x36
        /*00ae*/ 	.short	(.L_33 - .L_32)
.L_32:
        /*00b0*/ 	.word	0x00000008
.L_33:


//--------------------- .nv.callgraph             --------------------------
	.section	.nv.callgraph,"",@"SHT_CUDA_CALLGRAPH"
	.align	4
	.sectionentsize	8
	.align		4
        /*0000*/ 	.word	0x00000000
	.align		4
        /*0004*/ 	.word	0xffffffff
	.align		4
        /*0008*/ 	.word	0x00000000
	.align		4
        /*000c*/ 	.word	0xfffffffe
	.align		4
        /*0010*/ 	.word	0x00000000
	.align		4
        /*0014*/ 	.word	0xfffffffd
	.align		4
        /*0018*/ 	.word	0x00000000
	.align		4
        /*001c*/ 	.word	0xfffffffc


//--------------------- .nv.constant4             --------------------------
	.section	.nv.constant4,"a",@progbits
	.align	8
	.align		8
.nv.constant4:
        /*0000*/ 	.dword	_$_str
	.align		8
        /*0008*/ 	.dword	_$_str_$_2


//--------------------- .text.triton_poi_fused__native_batch_norm_legit_no_training_relu_110 --------------------------
	.section	.text.triton_poi_fused__native_batch_norm_legit_no_training_relu_110,"ax",@progbits
	.align	128
        .global         triton_poi_fused__native_batch_norm_legit_no_training_relu_110
        .type           triton_poi_fused__native_batch_norm_legit_no_training_relu_110,@function
        .size           triton_poi_fused__native_batch_norm_legit_no_training_relu_110,(.L_x_1 - triton_poi_fused__native_batch_norm_legit_no_training_relu_110)
        .other          triton_poi_fused__native_batch_norm_legit_no_training_relu_110,@"STO_CUDA_ENTRY STV_DEFAULT"
triton_poi_fused__native_batch_norm_legit_no_training_relu_110:
.text.triton_poi_fused__native_batch_norm_legit_no_training_relu_110:
[----:B------:R-:W0:Y:S01]  /*0000*/  LDC R1, c[0x0][0x28] ;  /* 0x00000a00ff017b82 */ /* 0x000e220000000800 */
[----:B------:R-:W1:Y:S07]  /*0010*/  S2R R0, SR_TID.X ;  /* 0x0000000000007919 */ /* 0x000e6e0000002100 */
[----:B------:R-:W2:Y:S01]  /*0020*/  LDC.64 R8, c[0x0][0x220] ;  /* 0x00008800ff087b82 */ /* 0x000ea20000000a00 */
[----:B------:R-:W-:Y:S01]  /*0030*/  ULDC.64 UR4, c[0x0][0x208] ;  /* 0x0000820000047ab9 */ /* 0x000fe20000000a00 */
[----:B------:R-:W3:Y:S06]  /*0040*/  S2R R5, SR_CTAID.X ;  /* 0x0000000000057919 */ /* 0x000eec0000002500 */
[----:B------:R-:W4:Y:S08]  /*0050*/  LDC.64 R14, c[0x0][0x218] ;  /* 0x00008600ff0e7b82 */ /* 0x000f300000000a00 */
[----:B------:R-:W5:Y:S08]  /*0060*/  LDC.64 R12, c[0x0][0x210] ;  /* 0x00008400ff0c7b82 */ /* 0x000f700000000a00 */
[----:B------:R-:W4:Y:S01]  /*0070*/  LDC.64 R16, c[0x0][0x228] ;  /* 0x00008a00ff107b82 */ /* 0x000f220000000a00 */
[----:B-1----:R-:W-:-:S07]  /*0080*/  SHF.L.U32 R0, R0, 0x1, RZ ;  /* 0x0000000100007819 */ /* 0x002fce00000006ff */
[----:B------:R-:W1:Y:S01]  /*0090*/  LDC.64 R18, c[0x0][0x230] ;  /* 0x00008c00ff127b82 */ /* 0x000e620000000a00 */
[----:B---3--:R-:W-:Y:S02]  /*00a0*/  SHF.R.S32.HI R3, RZ, 0x17, R5 ;  /* 0x00000017ff037819 */ /* 0x008fe40000011405 */
[----:B------:R-:W-:Y:S02]  /*00b0*/  LOP3.LUT R0, R0, 0xfe, RZ, 0xc0, !PT ;  /* 0x000000fe00007812 */ /* 0x000fe400078ec0ff */
[----:B------:R-:W-:Y:S02]  /*00c0*/  SGXT R3, R3, 0x1 ;  /* 0x000000010303781a */ /* 0x000fe40000000200 */
[----:B------:R-:W-:-:S04]  /*00d0*/  LEA R0, R5, R0, 0x8 ;  /* 0x0000000005007211 */ /* 0x000fc800078e40ff */
[----:B------:R-:W-:Y:S02]  /*00e0*/  LEA.HI R3, R3, R0, RZ, 0x2 ;  /* 0x0000000003037211 */ /* 0x000fe400078f10ff */
[----:B------:R-:W-:Y:S02]  /*00f0*/  ISETP.GE.AND P0, PT, R0, 0x4400, PT ;  /* 0x000044000000780c */ /* 0x000fe40003f06270 */
[----:B------:R-:W-:-:S05]  /*0100*/  SHF.R.S32.HI R3, RZ, 0x2, R3 ;  /* 0x00000002ff037819 */ /* 0x000fca0000011403 */
[----:B------:R-:W-:-:S05]  /*0110*/  IMAD.HI R2, R3, 0x78787879, RZ ;  /* 0x7878787903027827 */ /* 0x000fca00078e02ff */
[----:B------:R-:W-:-:S04]  /*0120*/  SHF.R.U32.HI R5, RZ, 0x1f, R2 ;  /* 0x0000001fff057819 */ /* 0x000fc80000011602 */
[----:B------:R-:W-:Y:S02]  /*0130*/  LEA.HI.SX32 R2, R2, R5, 0x17 ;  /* 0x0000000502027211 */ /* 0x000fe400078fbaff */
[----:B------:R-:W-:-:S03]  /*0140*/  CS2R R4, SRZ ;  /* 0x0000000000047805 */ /* 0x000fc6000001ff00 */
[----:B------:R-:W-:-:S04]  /*0150*/  IMAD R11, R2, -0x440, R3 ;  /* 0xfffffbc0020b7824 */ /* 0x000fc800078e0203 */
[----:B--2---:R-:W-:-:S05]  /*0160*/  IMAD.WIDE R8, R11, 0x4, R8 ;  /* 0x000000040b087825 */ /* 0x004fca00078e0208 */
[----:B------:R-:W2:Y:S04]  /*0170*/  @!P0 LDG.E.EL R4, desc[UR4][R8.64] ;  /* 0x0000000408048981 */ /* 0x000ea8000c2e1900 */
[----:B------:R3:W2:Y:S01]  /*0180*/  @!P0 LDG.E.EL R5, desc[UR4][R8.64] ;  /* 0x0000000408058981 */ /* 0x0006a2000c2e1900 */
[----:B------:R-:W-:Y:S02]  /*0190*/  CS2R R6, SRZ ;  /* 0x0000000000067805 */ /* 0x000fe4000001ff00 */
[----:B------:R-:W-:Y:S01]  /*01a0*/  CS2R R2, SRZ ;  /* 0x0000000000027805 */ /* 0x000fe2000001ff00 */
[----:B----4-:R-:W-:-:S04]  /*01b0*/  IMAD.WIDE R14, R11, 0x4, R14 ;  /* 0x000000040b0e7825 */ /* 0x010fc800078e020e */
[----:B-----5:R-:W-:Y:S01]  /*01c0*/  IMAD.WIDE R12, R0, 0x4, R12 ;  /* 0x00000004000c7825 */ /* 0x020fe200078e020c */
[----:B------:R-:W4:Y:S01]  /*01d0*/  @!P0 LDG.E.EL R7, desc[UR4][R14.64] ;  /* 0x000000040e078981 */ /* 0x000f22000c2e1900 */
[----:B---3--:R-:W-:Y:S02]  /*01e0*/  CS2R R8, SRZ ;  /* 0x0000000000087805 */ /* 0x008fe4000001ff00 */
[C---:B0-----:R-:W-:Y:S01]  /*01f0*/  IMAD.WIDE R16, R11.reuse, 0x4, R16 ;  /* 0x000000040b107825 */ /* 0x041fe200078e0210 */
[----:B------:R0:W3:Y:S03]  /*0200*/  @!P0 LDG.E.EL R6, desc[UR4][R14.64] ;  /* 0x000000040e068981 */ /* 0x0000e6000c2e1900 */
[----:B-1----:R-:W-:Y:S01]  /*0210*/  IMAD.WIDE R18, R11, 0x4, R18 ;  /* 0x000000040b127825 */ /* 0x002fe200078e0212 */
[----:B------:R1:W4:Y:S01]  /*0220*/  @!P0 LDG.E.64 R2, desc[UR4][R12.64] ;  /* 0x000000040c028981 */ /* 0x000322000c1e1b00 */
[----:B------:R-:W-:-:S03]  /*0230*/  CS2R R10, SRZ ;  /* 0x00000000000a7805 */ /* 0x000fc6000001ff00 */
[----:B------:R-:W5:Y:S04]  /*0240*/  @!P0 LDG.E.EL R9, desc[UR4][R18.64] ;  /* 0x0000000412098981 */ /* 0x000f68000c2e1900 */
[----:B------:R-:W5:Y:S04]  /*0250*/  @!P0 LDG.E.EL R10, desc[UR4][R16.64] ;  /* 0x00000004100a8981 */ /* 0x000f68000c2e1900 */
[----:B------:R-:W3:Y:S04]  /*0260*/  @!P0 LDG.E.EL R11, desc[UR4][R16.64] ;  /* 0x00000004100b8981 */ /* 0x000ee8000c2e1900 */
[----:B------:R-:W3:Y:S01]  /*0270*/  @!P0 LDG.E.EL R8, desc[UR4][R18.64] ;  /* 0x0000000412088981 */ /* 0x000ee2000c2e1900 */
[----:B0-----:R-:W-:Y:S01]  /*0280*/  HFMA2.MMA R14, -RZ, RZ, 1.625, 0 ;  /* 0x3e800000ff0e7435 */ /* 0x001fe200000001ff */
[----:B--2---:R-:W-:Y:S01]  /*0290*/  FADD R4, R4, 9.9999997473787516356e-06 ;  /* 0x3727c5ac04047421 */ /* 0x004fe20000000000 */
[----:B------:R-:W-:-:S03]  /*02a0*/  FADD R5, R5, 9.9999997473787516356e-06 ;  /* 0x3727c5ac05057421 */ /* 0x000fc60000000000 */
[----:B-1----:R-:W0:Y:S08]  /*02b0*/  MUFU.SQRT R12, R4 ;  /* 0x00000004000c7308 */ /* 0x002e300000002000 */
[----:B------:R1:W2:Y:S01]  /*02c0*/  MUFU.SQRT R13, R5 ;  /* 0x00000005000d7308 */ /* 0x0002a20000002000 */
[C---:B0-----:R-:W-:Y:S02]  /*02d0*/  FSETP.GT.AND P1, PT, R12.reuse, 8.50705917302346158658e+37, PT ;  /* 0x7e8000000c00780b */ /* 0x041fe40003f24000 */
[----:B------:R-:W-:Y:S01]  /*02e0*/  FSETP.GEU.AND P3, PT, R12, 1.175494350822287508e-38, PT ;  /* 0x008000000c00780b */ /* 0x000fe20003f6e000 */
[----:B-1----:R-:W0:Y:S01]  /*02f0*/  LDC.64 R4, c[0x0][0x238] ;  /* 0x00008e00ff047b82 */ /* 0x002e220000000a00 */
[----:B--2---:R-:W-:-:S02]  /*0300*/  FSETP.GT.AND P2, PT, R13, 8.50705917302346158658e+37, PT ;  /* 0x7e8000000d00780b */ /* 0x004fc40003f44000 */
[----:B------:R-:W-:-:S07]  /*0310*/  FSETP.GEU.AND P4, PT, R13, 1.175494350822287508e-38, PT ;  /* 0x008000000d00780b */ /* 0x000fce0003f8e000 */
[----:B------:R-:W-:-:S04]  /*0320*/  @P1 FMUL R12, R12, 0.25 ;  /* 0x3e8000000c0c1820 */ /* 0x000fc80000400000 */
[----:B------:R-:W-:Y:S01]  /*0330*/  @!P3 FMUL R12, R12, 16777216 ;  /* 0x4b8000000c0cb820 */ /* 0x000fe20000400000 */
[----:B------:R-:W-:-:S04]  /*0340*/  @P2 FMUL R13, R13, 0.25 ;  /* 0x3e8000000d0d2820 */ /* 0x000fc80000400000 */
[----:B------:R-:W-:Y:S01]  /*0350*/  @!P4 FMUL R13, R13, 16777216 ;  /* 0x4b8000000d0dc820 */ /* 0x000fe20000400000 */
[----:B------:R-:W1:Y:S01]  /*0360*/  MUFU.RCP R12, R12 ;  /* 0x0000000c000c7308 */ /* 0x000e620000001000 */
[----:B------:R-:W-:-:S07]  /*0370*/  FSEL R15, R14, 1, P1 ;  /* 0x3f8000000e0f7808 */ /* 0x000fce0000800000 */
[----:B------:R-:W2:Y:S01]  /*0380*/  MUFU.RCP R13, R13 ;  /* 0x0000000d000d7308 */ /* 0x000ea20000001000 */
[----:B------:R-:W-:Y:S01]  /*0390*/  FSEL R14, R14, 1, P2 ;  /* 0x3f8000000e0e7808 */ /* 0x000fe20001000000 */
[----:B------:R-:W-:-:S04]  /*03a0*/  @!P3 FMUL R15, R15, 16777216 ;  /* 0x4b8000000f0fb820 */ /* 0x000fc80000400000 */
[----:B------:R-:W-:Y:S01]  /*03b0*/  @!P4 FMUL R14, R14, 16777216 ;  /* 0x4b8000000e0ec820 */ /* 0x000fe20000400000 */
[----:B----4-:R-:W-:Y:S01]  /*03c0*/  FADD R2, -R7, R2 ;  /* 0x0000000207027221 */ /* 0x010fe20000000100 */
[----:B---3--:R-:W-:Y:S01]  /*03d0*/  FADD R3, -R6, R3 ;  /* 0x0000000306037221 */ /* 0x008fe20000000100 */
[----:B-1----:R-:W-:Y:S01]  /*03e0*/  FMUL R15, R12, R15 ;  /* 0x0000000f0c0f7220 */ /* 0x002fe20000400000 */
[----:B--2---:R-:W-:-:S03]  /*03f0*/  FMUL R14, R13, R14 ;  /* 0x0000000e0d0e7220 */ /* 0x004fc60000400000 */
[----:B------:R-:W-:Y:S01]  /*0400*/  FMUL R2, R2, R15 ;  /* 0x0000000f02027220 */ /* 0x000fe20000400000 */
[----:B------:R-:W-:-:S03]  /*0410*/  FMUL R3, R3, R14 ;  /* 0x0000000e03037220 */ /* 0x000fc60000400000 */
[----:B-----5:R-:W-:Y:S01]  /*0420*/  FFMA R2, R2, R10, R9 ;  /* 0x0000000a02027223 */ /* 0x020fe20000000009 */
[----:B------:R-:W-:-:S04]  /*0430*/  FFMA R3, R3, R11, R8 ;  /* 0x0000000b03037223 */ /* 0x000fc80000000008 */
[----:B------:R-:W-:Y:S02]  /*0440*/  FSETP.GEU.AND P1, PT, R2, RZ, PT ;  /* 0x000000ff0200720b */ /* 0x000fe40003f2e000 */
[C---:B------:R-:W-:Y:S01]  /*0450*/  FSETP.GEU.AND P2, PT, R3.reuse, RZ, PT ;  /* 0x000000ff0300720b */ /* 0x040fe20003f4e000 */
[----:B0-----:R-:W-:Y:S01]  /*0460*/  IMAD.WIDE R4, R0, 0x4, R4 ;  /* 0x0000000400047825 */ /* 0x001fe200078e0204 */
[----:B------:R-:W-:Y:S02]  /*0470*/  FSEL R2, R2, RZ, P1 ;  /* 0x000000ff02027208 */ /* 0x000fe40000800000 */
[----:B------:R-:W-:Y:S01]  /*0480*/  FSEL R3, R3, RZ, P2 ;  /* 0x000000ff03037208 */ /* 0x000fe20001000000 */
[----:B------:R-:W-:Y:S08]  /*0490*/  @P0 EXIT ;  /* 0x000000000000094d */ /* 0x000ff00003800000 */
[----:B------:R-:W-:Y:S01]  /*04a0*/  STG.E.64 desc[UR4][R4.64], R2 ;  /* 0x0000000204007986 */ /* 0x000fe2000c101b04 */
[----:B------:R-:W-:Y:S05]  /*04b0*/  EXIT ;  /* 0x000000000000794d */ /* 0x000fea0003800000 */
.L_x_0:
[----:B------:R-:W-:-:S00]  /*04c0*/  BRA `(.L_x_0) ;  /* 0xfffffffc00fc7947 */ /* 0x000fc0000383ffff */
[----:B------:R-:W-:-:S00]  /*04d0*/  NOP ;  /* 0x0000000000007918 */ /* 0x000fc00000000000 */
        /* <DEDUP_REMOVED lines=10> */
.L_x_1:


//--------------------- .nv.global.init           --------------------------
	.section	.nv.global.init,"aw",@progbits
.nv.global.init:
	.type		_$_str,@object
	.size		_$_str,(_$_str_$_2 - _$_str)
_$_str:
        /*0000*/ 	.byte	0x5f, 0x5f, 0x43, 0x55, 0x44, 0x41, 0x5f, 0x46, 0x54, 0x5a, 0x00
	.type		_$_str_$_2,@object
	.size		_$_str_$_2,(.L_1 - _$_str_$_2)
_$_str_$_2:
        /*000b*/ 	.byte	0x5f, 0x5f, 0x43, 0x55, 0x44, 0x41, 0x5f, 0x50, 0x52, 0x45, 0x43, 0x5f, 0x53, 0x51, 0x52, 0x54
        /*001b*/ 	.byte	0x00
.L_1:


//--------------------- .nv.constant0.triton_poi_fused__native_batch_norm_legit_no_training_relu_110 --------------------------
	.section	.nv.constant0.triton_poi_fused__native_batch_norm_legit_no_training_relu_110,"a",@progbits
	.sectionflags	@""
	.align	4
.nv.constant0.triton_poi_fused__native_batch_norm_legit_no_training_relu_110:
	.zero		580
